	.headerflags	@"EF_CUDA_TEXMODE_UNIFIED EF_CUDA_64BIT_ADDRESS EF_CUDA_ACCELERATORS EF_CUDA_SM90 EF_CUDA_VIRTUAL_SM(EF_CUDA_SM90)"
	.elftype	@"ET_EXEC"


//--------------------- .nv.info                  --------------------------
	.section	.nv.info,"",@"SHT_CUDA_INFO"
	.align	4


	//----- nvinfo : EIATTR_REGCOUNT
	.align		4
        /*0000*/ 	.byte	0x04, 0x2f
        /*0002*/ 	.short	(.L_1 - .L_0)
	.align		4
.L_0:
        /*0004*/ 	.word	index@(triton_poi_fused_add_cat_43)
        /*0008*/ 	.word	0x00000014


	//----- nvinfo : EIATTR_MIN_STACK_SIZE
	.align		4
.L_1:
        /*000c*/ 	.byte	0x04, 0x12
        /*000e*/ 	.short	(.L_3 - .L_2)
	.align		4
.L_2:
        /*0010*/ 	.word	index@(triton_poi_fused_add_cat_43)
        /*0014*/ 	.word	0x00000000


	//----- nvinfo : EIATTR_FRAME_SIZE
	.align		4
.L_3:
        /*0018*/ 	.byte	0x04, 0x11
        /*001a*/ 	.short	(.L_5 - .L_4)
	.align		4
.L_4:
        /*001c*/ 	.word	index@(triton_poi_fused_add_cat_43)
        /*0020*/ 	.word	0x00000000


	//----- nvinfo : EIATTR_MIN_STACK_SIZE
	.align		4
.L_5:
        /*0024*/ 	.byte	0x04, 0x12
        /*0026*/ 	.short	(.L_7 - .L_6)
	.align		4
.L_6:
        /*0028*/ 	.word	index@(triton_poi_fused_add_cat_43)
        /*002c*/ 	.word	0x00000000
.L_7:


//--------------------- .nv.info.triton_poi_fused_add_cat_43 --------------------------
	.section	.nv.info.triton_poi_fused_add_cat_43,"",@"SHT_CUDA_INFO"
	.sectionflags	@""
	.align	4


	//----- nvinfo : EIATTR_CUDA_API_VERSION
	.align		4
        /*0000*/ 	.byte	0x04, 0x37
        /*0002*/ 	.short	(.L_9 - .L_8)
.L_8:
        /*0004*/ 	.word	0x0000007c


	//----- nvinfo : EIATTR_KPARAM_INFO
	.align		4
.L_9:
        /*0008*/ 	.byte	0x04, 0x17
        /*000a*/ 	.short	(.L_11 - .L_10)
.L_10:
        /*000c*/ 	.word	0x00000000
        /*0010*/ 	.short	0x0005
        /*0012*/ 	.short	0x0028
        /*0014*/ 	.byte	0x00, 0xf0, 0x11, 0x00


	//----- nvinfo : EIATTR_KPARAM_INFO
	.align		4
.L_11:
        /*0018*/ 	.byte	0x04, 0x17
        /*001a*/ 	.short	(.L_13 - .L_12)
.L_12:
        /*001c*/ 	.word	0x00000000
        /*0020*/ 	.short	0x0004
        /*0022*/ 	.short	0x0020
        /*0024*/ 	.byte	0x00, 0xf4, 0x21, 0x00


	//----- nvinfo : EIATTR_KPARAM_INFO
	.align		4
.L_13:
        /*0028*/ 	.byte	0x04, 0x17
        /*002a*/ 	.short	(.L_15 - .L_14)
.L_14:
        /*002c*/ 	.word	0x00000000
        /*0030*/ 	.short	0x0003
        /*0032*/ 	.short	0x0018
        /*0034*/ 	.byte	0x00, 0xf4, 0x21, 0x00


	//----- nvinfo : EIATTR_KPARAM_INFO
	.align		4
.L_15:
        /*0038*/ 	.byte	0x04, 0x17
        /*003a*/ 	.short	(.L_17 - .L_16)
.L_16:
        /*003c*/ 	.word	0x00000000
        /*0040*/ 	.short	0x0002
        /*0042*/ 	.short	0x0010
        /*0044*/ 	.byte	0x00, 0xf4, 0x21, 0x00


	//----- nvinfo : EIATTR_KPARAM_INFO
	.align		4
.L_17:
        /*0048*/ 	.byte	0x04, 0x17
        /*004a*/ 	.short	(.L_19 - .L_18)
.L_18:
        /*004c*/ 	.word	0x00000000
        /*0050*/ 	.short	0x0001
        /*0052*/ 	.short	0x0008
        /*0054*/ 	.byte	0x00, 0xf4, 0x21, 0x00


	//----- nvinfo : EIATTR_KPARAM_INFO
	.align		4
.L_19:
        /*0058*/ 	.byte	0x04, 0x17
        /*005a*/ 	.short	(.L_21 - .L_20)
.L_20:
        /*005c*/ 	.word	0x00000000
        /*0060*/ 	.short	0x0000
        /*0062*/ 	.short	0x0000
        /*0064*/ 	.byte	0x00, 0xf4, 0x21, 0x00


	//----- nvinfo : EIATTR_SPARSE_MMA_MASK
	.align		4
.L_21:
        /*0068*/ 	.byte	0x03, 0x50
        /*006a*/ 	.short	0x0000


	//----- nvinfo : EIATTR_MAXREG_COUNT
	.align		4
        /*006c*/ 	.byte	0x03, 0x1b
        /*006e*/ 	.short	0x00ff


	//----- nvinfo : EIATTR_EXIT_INSTR_OFFSETS
	.align		4
        /*0070*/ 	.byte	0x04, 0x1c
        /*0072*/ 	.short	(.L_23 - .L_22)


	//   ....[0]....
.L_22:
        /*0074*/ 	.word	0x000003d0


	//----- nvinfo : EIATTR_REQNTID
	.align		4
.L_23:
        /*0078*/ 	.byte	0x04, 0x10
        /*007a*/ 	.short	(.L_25 - .L_24)
.L_24:
        /*007c*/ 	.word	0x00000100
        /*0080*/ 	.word	0x00000001
        /*0084*/ 	.word	0x00000001


	//----- nvinfo : EIATTR_CBANK_PARAM_SIZE
	.align		4
.L_25:
        /*0088*/ 	.byte	0x03, 0x19
        /*008a*/ 	.short	0x002c


	//----- nvinfo : EIATTR_PARAM_CBANK
	.align		4
        /*008c*/ 	.byte	0x04, 0x0a
        /*008e*/ 	.short	(.L_27 - .L_26)
	.align		4
.L_26:
        /*0090*/ 	.word	index@(.nv.constant0.triton_poi_fused_add_cat_43)
        /*0094*/ 	.short	0x0210
        /*0096*/ 	.short	0x002c


	//----- nvinfo : EIATTR_SW_WAR
	.align		4
.L_27:
        /*0098*/ 	.byte	0x04, 0x36
        /*009a*/ 	.short	(.L_29 - .L_28)
.L_28:
        /*009c*/ 	.word	0x00000008
.L_29:


//--------------------- .nv.callgraph             --------------------------
	.section	.nv.callgraph,"",@"SHT_CUDA_CALLGRAPH"
	.align	4
	.sectionentsize	8
	.align		4
        /*0000*/ 	.word	0x00000000
	.align		4
        /*0004*/ 	.word	0xffffffff
	.align		4
        /*0008*/ 	.word	0x00000000
	.align		4
        /*000c*/ 	.word	0xfffffffe
	.align		4
        /*0010*/ 	.word	0x00000000
	.align		4
        /*0014*/ 	.word	0xfffffffd
	.align		4
        /*0018*/ 	.word	0x00000000
	.align		4
        /*001c*/ 	.word	0xfffffffc


//--------------------- .text.triton_poi_fused_add_cat_43 --------------------------
	.section	.text.triton_poi_fused_add_cat_43,"ax",@progbits
	.align	128
        .global         triton_poi_fused_add_cat_43
        .type           triton_poi_fused_add_cat_43,@function
        .size           triton_poi_fused_add_cat_43,(.L_x_1 - triton_poi_fused_add_cat_43)
        .other          triton_poi_fused_add_cat_43,@"STO_CUDA_ENTRY STV_DEFAULT"
triton_poi_fused_add_cat_43:
.text.triton_poi_fused_add_cat_43:
[----:B------:R-:W-:Y:S01]  /*0000*/  LDC R1, c[0x0][0x28] ;  /* 0x00000a00ff017b82 */ /* 0x000fe20000000800 */
[----:B------:R-:W1:Y:S01]  /*0010*/  S2R R0, SR_TID.X ;  /* 0x0000000000007919 */ /* 0x000e620000002100 */
[----:B------:R-:W-:Y:S01]  /*0020*/  ULDC.64 UR4, c[0x0][0x218] ;  /* 0x0000860000047ab9 */ /* 0x000fe20000000a00 */
[----:B------:R-:W-:Y:S01]  /*0030*/  ULDC.64 UR6, c[0x0][0x220] ;  /* 0x0000880000067ab9 */ /* 0x000fe20000000a00 */
[----:B------:R-:W2:Y:S01]  /*0040*/  S2R R3, SR_CTAID.X ;  /* 0x0000000000037919 */ /* 0x000ea20000002500 */
[----:B-1----:R-:W-:-:S05]  /*0050*/  IMAD.SHL.U32 R0, R0, 0x2, RZ ;  /* 0x0000000200007824 */ /* 0x002fca00078e00ff */
[----:B------:R-:W-:-:S05]  /*0060*/  LOP3.LUT R0, R0, 0x1fe, RZ, 0xc0, !PT ;  /* 0x000001fe00007812 */ /* 0x000fca00078ec0ff */
[----:B--2---:R-:W-:-:S05]  /*0070*/  IMAD R0, R3, 0x200, R0 ;  /* 0x0000020003007824 */ /* 0x004fca00078e0200 */
[----:B------:R-:W-:-:S04]  /*0080*/  SHF.R.S32.HI R3, RZ, 0x1f, R0 ;  /* 0x0000001fff037819 */ /* 0x000fc80000011400 */
[CC--:B------:R-:W-:Y:S02]  /*0090*/  LEA.HI R2, R3.reuse, R0.reuse, RZ, 0x8 ;  /* 0x0000000003027211 */ /* 0x0c0fe400078f40ff */
[----:B------:R-:W-:Y:S02]  /*00a0*/  LEA.HI R7, R3, R0, RZ, 0x10 ;  /* 0x0000000003077211 */ /* 0x000fe400078f80ff */
[----:B------:R-:W-:Y:S02]  /*00b0*/  SHF.R.S32.HI R4, RZ, 0x8, R2 ;  /* 0x00000008ff047819 */ /* 0x000fe40000011402 */
[----:B------:R-:W-:Y:S02]  /*00c0*/  LOP3.LUT R3, R2, 0xffffff00, RZ, 0xc0, !PT ;  /* 0xffffff0002037812 */ /* 0x000fe400078ec0ff */
[----:B------:R-:W-:Y:S02]  /*00d0*/  LEA.HI R5, R4, R4, RZ, 0x8 ;  /* 0x0000000404057211 */ /* 0x000fe400078f40ff */
[----:B------:R-:W-:Y:S01]  /*00e0*/  SHF.R.S32.HI R9, RZ, 0x10, R7 ;  /* 0x00000010ff097819 */ /* 0x000fe20000011407 */
[----:B------:R-:W-:Y:S01]  /*00f0*/  IMAD.IADD R6, R0, 0x1, -R3 ;  /* 0x0000000100067824 */ /* 0x000fe200078e0a03 */
[----:B------:R-:W-:Y:S01]  /*0100*/  LOP3.LUT R5, R5, 0xffffff00, RZ, 0xc0, !PT ;  /* 0xffffff0005057812 */ /* 0x000fe200078ec0ff */
[----:B------:R-:W1:Y:S01]  /*0110*/  LDC.64 R2, c[0x0][0x210] ;  /* 0x00008400ff027b82 */ /* 0x000e620000000a00 */
[----:B------:R-:W-:Y:S01]  /*0120*/  LOP3.LUT R7, R7, 0xffff0000, RZ, 0xc0, !PT ;  /* 0xffff000007077812 */ /* 0x000fe200078ec0ff */
[----:B------:R-:W-:-:S02]  /*0130*/  IMAD R11, R9, 0x4000, R6 ;  /* 0x00004000090b7824 */ /* 0x000fc400078e0206 */
[----:B------:R-:W-:Y:S02]  /*0140*/  IMAD.IADD R5, R4, 0x1, -R5 ;  /* 0x0000000104057824 */ /* 0x000fe400078e0a05 */
[----:B------:R-:W-:Y:S01]  /*0150*/  IMAD.IADD R4, R0, 0x1, -R7 ;  /* 0x0000000100047824 */ /* 0x000fe200078e0a07 */
[----:B------:R-:W-:Y:S01]  /*0160*/  SHF.R.S32.HI R13, RZ, 0x1f, R11 ;  /* 0x0000001fff0d7819 */ /* 0x000fe2000001140b */
[C---:B------:R-:W-:Y:S01]  /*0170*/  IMAD.SHL.U32 R6, R5.reuse, 0x100, RZ ;  /* 0x0000010005067824 */ /* 0x040fe200078e00ff */
[----:B------:R-:W-:Y:S01]  /*0180*/  LOP3.LUT R8, R5, 0xffffffc0, RZ, 0xc0, !PT ;  /* 0xffffffc005087812 */ /* 0x000fe200078ec0ff */
[----:B------:R-:W-:Y:S01]  /*0190*/  IMAD R7, R9, 0x8000, R4 ;  /* 0x0000800009077824 */ /* 0x000fe200078e0204 */
[----:B------:R-:W-:Y:S02]  /*01a0*/  ISETP.GT.AND P1, PT, R5, 0xbf, PT ;  /* 0x000000bf0500780c */ /* 0x000fe40003f24270 */
[----:B------:R-:W-:Y:S02]  /*01b0*/  IADD3 R11, P0, R6, R11, RZ ;  /* 0x0000000b060b7210 */ /* 0x000fe40007f1e0ff */
[----:B------:R-:W-:-:S02]  /*01c0*/  ISETP.NE.AND P2, PT, R8, 0x80, PT ;  /* 0x000000800800780c */ /* 0x000fc40003f45270 */
[----:B------:R-:W-:Y:S01]  /*01d0*/  LEA.HI.X.SX32 R6, R6, R13, 0x1, P0 ;  /* 0x0000000d06067211 */ /* 0x000fe200000f0eff */
[----:B------:R-:W-:Y:S01]  /*01e0*/  IMAD.SHL.U32 R10, R11, 0x4, RZ ;  /* 0x000000040b0a7824 */ /* 0x000fe200078e00ff */
[----:B------:R-:W2:Y:S01]  /*01f0*/  LDC.64 R12, c[0x0][0x228] ;  /* 0x00008a00ff0c7b82 */ /* 0x000ea20000000a00 */
[----:B------:R-:W-:Y:S02]  /*0200*/  ISETP.GE.AND P0, PT, R5, 0x80, PT ;  /* 0x000000800500780c */ /* 0x000fe40003f06270 */
[----:B------:R-:W-:Y:S02]  /*0210*/  CS2R R4, SRZ ;  /* 0x0000000000047805 */ /* 0x000fe4000001ff00 */
[----:B------:R-:W-:Y:S02]  /*0220*/  SHF.L.U64.HI R11, R11, 0x2, R6 ;  /* 0x000000020b0b7819 */ /* 0x000fe40000010206 */
[----:B------:R-:W-:Y:S02]  /*0230*/  IADD3 R8, P3, R10, UR4, RZ ;  /* 0x000000040a087c10 */ /* 0x000fe4000ff7e0ff */
[----:B------:R-:W-:-:S02]  /*0240*/  CS2R R16, SRZ ;  /* 0x0000000000107805 */ /* 0x000fc4000001ff00 */
[----:B------:R-:W-:Y:S01]  /*0250*/  CS2R R14, SRZ ;  /* 0x00000000000e7805 */ /* 0x000fe2000001ff00 */
[----:B-1----:R-:W-:Y:S01]  /*0260*/  IMAD.WIDE R6, R7, 0x4, R2 ;  /* 0x0000000407067825 */ /* 0x002fe200078e0202 */
[----:B------:R-:W-:Y:S01]  /*0270*/  IADD3.X R9, R11, UR5, RZ, P3, !PT ;  /* 0x000000050b097c10 */ /* 0x000fe20009ffe4ff */
[----:B------:R-:W-:Y:S01]  /*0280*/  ULDC.64 UR4, c[0x0][0x208] ;  /* 0x0000820000047ab9 */ /* 0x000fe20000000a00 */
[----:B------:R-:W-:-:S03]  /*0290*/  IADD3 R10, P3, R10, UR6, RZ ;  /* 0x000000060a0a7c10 */ /* 0x000fc6000ff7e0ff */
[----:B------:R-:W3:Y:S01]  /*02a0*/  @!P2 LDG.E.64 R4, desc[UR4][R8.64+-0x20000] ;  /* 0xfe0000040804a981 */ /* 0x000ee2000c1e1b00 */
[----:B------:R-:W-:-:S03]  /*02b0*/  IADD3.X R11, R11, UR7, RZ, P3, !PT ;  /* 0x000000070b0b7c10 */ /* 0x000fc60009ffe4ff */
[----:B------:R-:W4:Y:S04]  /*02c0*/  @!P0 LDG.E.64 R14, desc[UR4][R6.64] ;  /* 0x00000004060e8981 */ /* 0x000f28000c1e1b00 */
[----:B------:R-:W5:Y:S01]  /*02d0*/  @P1 LDG.E.64 R16, desc[UR4][R10.64+-0x30000] ;  /* 0xfd0000040a101981 */ /* 0x000f62000c1e1b00 */
[----:B--2---:R-:W-:Y:S02]  /*02e0*/  IMAD.WIDE R2, R0, 0x4, R12 ;  /* 0x0000000400027825 */ /* 0x004fe400078e020c */
[----:B------:R-:W1:Y:S04]  /*02f0*/  LDC.64 R12, c[0x0][0x230] ;  /* 0x00008c00ff0c7b82 */ /* 0x000e680000000a00 */
[----:B------:R-:W2:Y:S01]  /*0300*/  LDG.E.64 R2, desc[UR4][R2.64] ;  /* 0x0000000402027981 */ /* 0x000ea2000c1e1b00 */
[----:B---3--:R-:W-:-:S02]  /*0310*/  SEL R4, R4, RZ, !P2 ;  /* 0x000000ff04047207 */ /* 0x008fc40005000000 */
[----:B------:R-:W-:Y:S02]  /*0320*/  SEL R5, R5, RZ, !P2 ;  /* 0x000000ff05057207 */ /* 0x000fe40005000000 */
[----:B----4-:R-:W-:Y:S02]  /*0330*/  SEL R9, R14, RZ, !P0 ;  /* 0x000000ff0e097207 */ /* 0x010fe40004000000 */
[----:B------:R-:W-:Y:S02]  /*0340*/  SEL R8, R15, RZ, !P0 ;  /* 0x000000ff0f087207 */ /* 0x000fe40004000000 */
[----:B-----5:R-:W-:Y:S02]  /*0350*/  @P2 SEL R4, R16, RZ, P1 ;  /* 0x000000ff10042207 */ /* 0x020fe40000800000 */
[----:B------:R-:W-:Y:S02]  /*0360*/  @P2 SEL R5, R17, RZ, P1 ;  /* 0x000000ff11052207 */ /* 0x000fe40000800000 */
[----:B------:R-:W-:-:S02]  /*0370*/  SEL R9, R9, R4, !P0 ;  /* 0x0000000409097207 */ /* 0x000fc40004000000 */
[----:B------:R-:W-:Y:S01]  /*0380*/  SEL R6, R8, R5, !P0 ;  /* 0x0000000508067207 */ /* 0x000fe20004000000 */
[----:B-1----:R-:W-:-:S04]  /*0390*/  IMAD.WIDE R4, R0, 0x4, R12 ;  /* 0x0000000400047825 */ /* 0x002fc800078e020c */
[----:B--2---:R-:W-:Y:S01]  /*03a0*/  FADD R2, R2, R9 ;  /* 0x0000000902027221 */ /* 0x004fe20000000000 */
[----:B------:R-:W-:-:S05]  /*03b0*/  FADD R3, R3, R6 ;  /* 0x0000000603037221 */ /* 0x000fca0000000000 */
[----:B------:R-:W-:Y:S01]  /*03c0*/  STG.E.64 desc[UR4][R4.64], R2 ;  /* 0x0000000204007986 */ /* 0x000fe2000c101b04 */
[----:B------:R-:W-:Y:S05]  /*03d0*/  EXIT ;  /* 0x000000000000794d */ /* 0x000fea0003800000 */
.L_x_0:
[----:B------:R-:W-:-:S00]  /*03e0*/  BRA `(.L_x_0) ;  /* 0xfffffffc00fc7947 */ /* 0x000fc0000383ffff */
[----:B------:R-:W-:-:S00]  /*03f0*/  NOP ;  /* 0x0000000000007918 */ /* 0x000fc00000000000 */
        /* <DEDUP_REMOVED lines=8> */
.L_x_1:


//--------------------- .nv.constant0.triton_poi_fused_add_cat_43 --------------------------
	.section	.nv.constant0.triton_poi_fused_add_cat_43,"a",@progbits
	.sectionflags	@""
	.align	4
.nv.constant0.triton_poi_fused_add_cat_43:
	.zero		572
